	.headerflags	@"EF_CUDA_TEXMODE_UNIFIED EF_CUDA_64BIT_ADDRESS EF_CUDA_ACCELERATORS EF_CUDA_SM90 EF_CUDA_VIRTUAL_SM(EF_CUDA_SM90)"
	.elftype	@"ET_EXEC"


//--------------------- .nv.info                  --------------------------
	.section	.nv.info,"",@"SHT_CUDA_INFO"
	.align	4


	//----- nvinfo : EIATTR_REGCOUNT
	.align		4
        /*0000*/ 	.byte	0x04, 0x2f
        /*0002*/ 	.short	(.L_3 - .L_2)
	.align		4
.L_2:
        /*0004*/ 	.word	index@(triton_poi_fused__native_batch_norm_legit_no_training_add_relu_17)
        /*0008*/ 	.word	0x00000020


	//----- nvinfo : EIATTR_MIN_STACK_SIZE
	.align		4
.L_3:
        /*000c*/ 	.byte	0x04, 0x12
        /*000e*/ 	.short	(.L_5 - .L_4)
	.align		4
.L_4:
        /*0010*/ 	.word	index@(triton_poi_fused__native_batch_norm_legit_no_training_add_relu_17)
        /*0014*/ 	.word	0x00000000


	//----- nvinfo : EIATTR_FRAME_SIZE
	.align		4
.L_5:
        /*0018*/ 	.byte	0x04, 0x11
        /*001a*/ 	.short	(.L_7 - .L_6)
	.align		4
.L_6:
        /*001c*/ 	.word	index@(triton_poi_fused__native_batch_norm_legit_no_training_add_relu_17)
        /*0020*/ 	.word	0x00000000


	//----- nvinfo : EIATTR_MIN_STACK_SIZE
	.align		4
.L_7:
        /*0024*/ 	.byte	0x04, 0x12
        /*0026*/ 	.short	(.L_9 - .L_8)
	.align		4
.L_8:
        /*0028*/ 	.word	index@(triton_poi_fused__native_batch_norm_legit_no_training_add_relu_17)
        /*002c*/ 	.word	0x00000000
.L_9:


//--------------------- .nv.info.triton_poi_fused__native_batch_norm_legit_no_training_add_relu_17 --------------------------
	.section	.nv.info.triton_poi_fused__native_batch_norm_legit_no_training_add_relu_17,"",@"SHT_CUDA_INFO"
	.sectionflags	@""
	.align	4


	//----- nvinfo : EIATTR_CUDA_API_VERSION
	.align		4
        /*0000*/ 	.byte	0x04, 0x37
        /*0002*/ 	.short	(.L_11 - .L_10)
.L_10:
        /*0004*/ 	.word	0x0000007c


	//----- nvinfo : EIATTR_KPARAM_INFO
	.align		4
.L_11:
        /*0008*/ 	.byte	0x04, 0x17
        /*000a*/ 	.short	(.L_13 - .L_12)
.L_12:
        /*000c*/ 	.word	0x00000000
        /*0010*/ 	.short	0x0008
        /*0012*/ 	.short	0x003c
        /*0014*/ 	.byte	0x00, 0xf0, 0x11, 0x00


	//----- nvinfo : EIATTR_KPARAM_INFO
	.align		4
.L_13:
        /*0018*/ 	.byte	0x04, 0x17
        /*001a*/ 	.short	(.L_15 - .L_14)
.L_14:
        /*001c*/ 	.word	0x00000000
        /*0020*/ 	.short	0x0007
        /*0022*/ 	.short	0x0038
        /*0024*/ 	.byte	0x00, 0xf0, 0x11, 0x00


	//----- nvinfo : EIATTR_KPARAM_INFO
	.align		4
.L_15:
        /*0028*/ 	.byte	0x04, 0x17
        /*002a*/ 	.short	(.L_17 - .L_16)
.L_16:
        /*002c*/ 	.word	0x00000000
        /*0030*/ 	.short	0x0006
        /*0032*/ 	.short	0x0030
        /*0034*/ 	.byte	0x00, 0xf4, 0x21, 0x00


	//----- nvinfo : EIATTR_KPARAM_INFO
	.align		4
.L_17:
        /*0038*/ 	.byte	0x04, 0x17
        /*003a*/ 	.short	(.L_19 - .L_18)
.L_18:
        /*003c*/ 	.word	0x00000000
        /*0040*/ 	.short	0x0005
        /*0042*/ 	.short	0x0028
        /*0044*/ 	.byte	0x00, 0xf4, 0x21, 0x00


	//----- nvinfo : EIATTR_KPARAM_INFO
	.align		4
.L_19:
        /*0048*/ 	.byte	0x04, 0x17
        /*004a*/ 	.short	(.L_21 - .L_20)
.L_20:
        /*004c*/ 	.word	0x00000000
        /*0050*/ 	.short	0x0004
        /*0052*/ 	.short	0x0020
        /*0054*/ 	.byte	0x00, 0xf4, 0x21, 0x00


	//----- nvinfo : EIATTR_KPARAM_INFO
	.align		4
.L_21:
        /*0058*/ 	.byte	0x04, 0x17
        /*005a*/ 	.short	(.L_23 - .L_22)
.L_22:
        /*005c*/ 	.word	0x00000000
        /*0060*/ 	.short	0x0003
        /*0062*/ 	.short	0x0018
        /*0064*/ 	.byte	0x00, 0xf4, 0x21, 0x00


	//----- nvinfo : EIATTR_KPARAM_INFO
	.align		4
.L_23:
        /*0068*/ 	.byte	0x04, 0x17
        /*006a*/ 	.short	(.L_25 - .L_24)
.L_24:
        /*006c*/ 	.word	0x00000000
        /*0070*/ 	.short	0x0002
        /*0072*/ 	.short	0x0010
        /*0074*/ 	.byte	0x00, 0xf4, 0x21, 0x00


	//----- nvinfo : EIATTR_KPARAM_INFO
	.align		4
.L_25:
        /*0078*/ 	.byte	0x04, 0x17
        /*007a*/ 	.short	(.L_27 - .L_26)
.L_26:
        /*007c*/ 	.word	0x00000000
        /*0080*/ 	.short	0x0001
        /*0082*/ 	.short	0x0008
        /*0084*/ 	.byte	0x00, 0xf4, 0x21, 0x00


	//----- nvinfo : EIATTR_KPARAM_INFO
	.align		4
.L_27:
        /*0088*/ 	.byte	0x04, 0x17
        /*008a*/ 	.short	(.L_29 - .L_28)
.L_28:
        /*008c*/ 	.word	0x00000000
        /*0090*/ 	.short	0x0000
        /*0092*/ 	.short	0x0000
        /*0094*/ 	.byte	0x00, 0xf4, 0x21, 0x00


	//----- nvinfo : EIATTR_SPARSE_MMA_MASK
	.align		4
.L_29:
        /*0098*/ 	.byte	0x03, 0x50
        /*009a*/ 	.short	0x0000


	//----- nvinfo : EIATTR_MAXREG_COUNT
	.align		4
        /*009c*/ 	.byte	0x03, 0x1b
        /*009e*/ 	.short	0x00ff


	//----- nvinfo : EIATTR_EXIT_INSTR_OFFSETS
	.align		4
        /*00a0*/ 	.byte	0x04, 0x1c
        /*00a2*/ 	.short	(.L_31 - .L_30)


	//   ....[0]....
.L_30:
        /*00a4*/ 	.word	0x00000bc0


	//   ....[1]....
        /*00a8*/ 	.word	0x00000c10


	//----- nvinfo : EIATTR_REQNTID
	.align		4
.L_31:
        /*00ac*/ 	.byte	0x04, 0x10
        /*00ae*/ 	.short	(.L_33 - .L_32)
.L_32:
        /*00b0*/ 	.word	0x00000080
        /*00b4*/ 	.word	0x00000001
        /*00b8*/ 	.word	0x00000001


	//----- nvinfo : EIATTR_CBANK_PARAM_SIZE
	.align		4
.L_33:
        /*00bc*/ 	.byte	0x03, 0x19
        /*00be*/ 	.short	0x0040


	//----- nvinfo : EIATTR_PARAM_CBANK
	.align		4
        /*00c0*/ 	.byte	0x04, 0x0a
        /*00c2*/ 	.short	(.L_35 - .L_34)
	.align		4
.L_34:
        /*00c4*/ 	.word	index@(.nv.constant0.triton_poi_fused__native_batch_norm_legit_no_training_add_relu_17)
        /*00c8*/ 	.short	0x0210
        /*00ca*/ 	.short	0x0040


	//----- nvinfo : EIATTR_SW_WAR
	.align		4
.L_35:
        /*00cc*/ 	.byte	0x04, 0x36
        /*00ce*/ 	.short	(.L_37 - .L_36)
.L_36:
        /*00d0*/ 	.word	0x00000008
.L_37:


//--------------------- .nv.callgraph             --------------------------
	.section	.nv.callgraph,"",@"SHT_CUDA_CALLGRAPH"
	.align	4
	.sectionentsize	8
	.align		4
        /*0000*/ 	.word	0x00000000
	.align		4
        /*0004*/ 	.word	0xffffffff
	.align		4
        /*0008*/ 	.word	0x00000000
	.align		4
        /*000c*/ 	.word	0xfffffffe
	.align		4
        /*0010*/ 	.word	0x00000000
	.align		4
        /*0014*/ 	.word	0xfffffffd
	.align		4
        /*0018*/ 	.word	0x00000000
	.align		4
        /*001c*/ 	.word	0xfffffffc


//--------------------- .nv.constant4             --------------------------
	.section	.nv.constant4,"a",@progbits
	.align	8
	.align		8
.nv.constant4:
        /*0000*/ 	.dword	_$_str
	.align		8
        /*0008*/ 	.dword	_$_str_$_2


//--------------------- .text.triton_poi_fused__native_batch_norm_legit_no_training_add_relu_17 --------------------------
	.section	.text.triton_poi_fused__native_batch_norm_legit_no_training_add_relu_17,"ax",@progbits
	.sectionflags	@"SHF_BARRIERS=1"
	.align	128
        .global         triton_poi_fused__native_batch_norm_legit_no_training_add_relu_17
        .type           triton_poi_fused__native_batch_norm_legit_no_training_add_relu_17,@function
        .size           triton_poi_fused__native_batch_norm_legit_no_training_add_relu_17,(.L_x_1 - triton_poi_fused__native_batch_norm_legit_no_training_add_relu_17)
        .other          triton_poi_fused__native_batch_norm_legit_no_training_add_relu_17,@"STO_CUDA_ENTRY STV_DEFAULT"
triton_poi_fused__native_batch_norm_legit_no_training_add_relu_17:
.text.triton_poi_fused__native_batch_norm_legit_no_training_add_relu_17:
[----:B------:R-:W0:Y:S01]  /*0000*/  LDC R1, c[0x0][0x28] ;  /* 0x00000a00ff017b82 */ /* 0x000e220000000800 */
[----:B------:R-:W1:Y:S07]  /*0010*/  S2R R3, SR_CTAID.X ;  /* 0x0000000000037919 */ /* 0x000e6e0000002500 */
[----:B------:R-:W2:Y:S01]  /*0020*/  LDC.64 R14, c[0x0][0x220] ;  /* 0x00008800ff0e7b82 */ /* 0x000ea20000000a00 */
[----:B------:R-:W-:Y:S02]  /*0030*/  CS2R R4, SRZ ;  /* 0x0000000000047805 */ /* 0x000fe4000001ff00 */
[----:B------:R-:W-:Y:S01]  /*0040*/  CS2R R6, SRZ ;  /* 0x0000000000067805 */ /* 0x000fe2000001ff00 */
[----:B------:R-:W3:Y:S01]  /*0050*/  S2R R0, SR_TID.X ;  /* 0x0000000000007919 */ /* 0x000ee20000002100 */
[----:B------:R-:W-:Y:S01]  /*0060*/  ULDC.64 UR6, c[0x0][0x208] ;  /* 0x0000820000067ab9 */ /* 0x000fe20000000a00 */
[----:B------:R-:W4:Y:S02]  /*0070*/  S2R R2, SR_CTAID.Y ;  /* 0x0000000000027919 */ /* 0x000f240000002600 */
[----:B------:R-:W5:Y:S08]  /*0080*/  LDC.64 R16, c[0x0][0x218] ;  /* 0x00008600ff107b82 */ /* 0x000f700000000a00 */
[----:B------:R-:W4:Y:S01]  /*0090*/  LDC.64 R22, c[0x0][0x210] ;  /* 0x00008400ff167b82 */ /* 0x000f220000000a00 */
[----:B-1----:R-:W-:-:S04]  /*00a0*/  IMAD.SHL.U32 R3, R3, 0x4, RZ ;  /* 0x0000000403037824 */ /* 0x002fc800078e00ff */
[C---:B--2---:R-:W-:Y:S01]  /*00b0*/  IMAD.WIDE R14, R3.reuse, 0x4, R14 ;  /* 0x00000004030e7825 */ /* 0x044fe200078e020e */
[----:B------:R-:W-:-:S13]  /*00c0*/  ISETP.GE.AND P2, PT, R3, 0x200, PT ;  /* 0x000002000300780c */ /* 0x000fda0003f46270 */
[----:B------:R1:W2:Y:S01]  /*00d0*/  @!P2 LDG.E.EL.128 R4, desc[UR6][R14.64] ;  /* 0x000000060e04a981 */ /* 0x0002a2000c2e1d00 */
[----:B---3--:R-:W-:Y:S01]  /*00e0*/  LOP3.LUT R9, R0, 0x7f, RZ, 0xc0, !PT ;  /* 0x0000007f00097812 */ /* 0x008fe200078ec0ff */
[----:B-----5:R-:W-:Y:S01]  /*00f0*/  IMAD.WIDE R26, R3, 0x4, R16 ;  /* 0x00000004031a7825 */ /* 0x020fe200078e0210 */
[----:B------:R-:W-:Y:S02]  /*0100*/  CS2R R12, SRZ ;  /* 0x00000000000c7805 */ /* 0x000fe4000001ff00 */
[----:B------:R-:W-:Y:S02]  /*0110*/  CS2R R10, SRZ ;  /* 0x00000000000a7805 */ /* 0x000fe4000001ff00 */
[----:B----4-:R-:W-:Y:S02]  /*0120*/  PRMT R18, R9, 0x6540, R2 ;  /* 0x0000654009127816 */ /* 0x010fe40000000002 */
[----:B------:R-:W-:Y:S02]  /*0130*/  CS2R R16, SRZ ;  /* 0x0000000000107805 */ /* 0x000fe4000001ff00 */
[----:B------:R-:W-:-:S02]  /*0140*/  CS2R R8, SRZ ;  /* 0x0000000000087805 */ /* 0x000fc4000001ff00 */
[C---:B------:R-:W-:Y:S01]  /*0150*/  ISETP.LT.AND P1, PT, R18.reuse, 0x100, !P2 ;  /* 0x000001001200780c */ /* 0x040fe20005721270 */
[C---:B------:R-:W-:Y:S01]  /*0160*/  IMAD R21, R18.reuse, 0x200, R3 ;  /* 0x0000020012157824 */ /* 0x040fe200078e0203 */
[----:B------:R-:W-:Y:S02]  /*0170*/  LOP3.LUT R18, R18, 0x80, RZ, 0xfc, !PT ;  /* 0x0000008012127812 */ /* 0x000fe400078efcff */
[----:B-1----:R-:W-:Y:S01]  /*0180*/  CS2R R14, SRZ ;  /* 0x00000000000e7805 */ /* 0x002fe2000001ff00 */
[----:B0-----:R-:W-:Y:S01]  /*0190*/  IMAD.WIDE R24, R21, 0x4, R22 ;  /* 0x0000000415187825 */ /* 0x001fe200078e0216 */
[----:B------:R-:W-:-:S03]  /*01a0*/  ISETP.LT.AND P0, PT, R18, 0x100, !P2 ;  /* 0x000001001200780c */ /* 0x000fc60005701270 */
[----:B------:R-:W-:Y:S01]  /*01b0*/  IMAD R20, R18, 0x200, R3 ;  /* 0x0000020012147824 */ /* 0x000fe200078e0203 */
[----:B------:R-:W-:Y:S01]  /*01c0*/  CS2R R18, SRZ ;  /* 0x0000000000127805 */ /* 0x000fe2000001ff00 */
[----:B------:R0:W3:Y:S02]  /*01d0*/  @!P2 LDG.E.EL.128 R12, desc[UR6][R26.64] ;  /* 0x000000061a0ca981 */ /* 0x0000e4000c2e1d00 */
[----:B------:R-:W-:Y:S02]  /*01e0*/  IMAD.WIDE R22, R20, 0x4, R22 ;  /* 0x0000000414167825 */ /* 0x000fe400078e0216 */
[----:B------:R1:W4:Y:S04]  /*01f0*/  @P1 LDG.E.EL.128 R8, desc[UR6][R24.64] ;  /* 0x0000000618081981 */ /* 0x000328000c2e1d00 */
[----:B------:R5:W3:Y:S01]  /*0200*/  @P0 LDG.E.EL.128 R16, desc[UR6][R22.64] ;  /* 0x0000000616100981 */ /* 0x000ae2000c2e1d00 */
[----:B0-----:R-:W0:Y:S02]  /*0210*/  LDC.64 R26, c[0x0][0x228] ;  /* 0x00008a00ff1a7b82 */ /* 0x001e240000000a00 */
[----:B0-----:R-:W-:-:S04]  /*0220*/  IMAD.WIDE R26, R3, 0x4, R26 ;  /* 0x00000004031a7825 */ /* 0x001fc800078e021a */
[----:B--2---:R-:W-:-:S04]  /*0230*/  FADD R28, R5, 9.9999997473787516356e-06 ;  /* 0x3727c5ac051c7421 */ /* 0x004fc80000000000 */
[----:B------:R-:W0:Y:S01]  /*0240*/  MUFU.SQRT R29, R28 ;  /* 0x0000001c001d7308 */ /* 0x000e220000002000 */
[----:B-1----:R-:W-:Y:S01]  /*0250*/  FADD R25, R7, 9.9999997473787516356e-06 ;  /* 0x3727c5ac07197421 */ /* 0x002fe20000000000 */
[----:B------:R-:W-:-:S06]  /*0260*/  FADD R5, R4, 9.9999997473787516356e-06 ;  /* 0x3727c5ac04057421 */ /* 0x000fcc0000000000 */
[----:B------:R-:W1:Y:S01]  /*0270*/  MUFU.SQRT R24, R5 ;  /* 0x0000000500187308 */ /* 0x000e620000002000 */
[----:B0-----:R-:W-:-:S07]  /*0280*/  FSETP.GT.AND P6, PT, R29, 8.50705917302346158658e+37, PT ;  /* 0x7e8000001d00780b */ /* 0x001fce0003fc4000 */
[----:B------:R-:W0:Y:S01]  /*0290*/  MUFU.SQRT R25, R25 ;  /* 0x0000001900197308 */ /* 0x000e220000002000 */
[----:B------:R-:W-:Y:S01]  /*02a0*/  FSETP.GEU.AND P3, PT, R29, 1.175494350822287508e-38, PT ;  /* 0x008000001d00780b */ /* 0x000fe20003f6e000 */
[----:B------:R-:W-:-:S05]  /*02b0*/  IMAD.MOV.U32 R4, RZ, RZ, 0x3e800000 ;  /* 0x3e800000ff047424 */ /* 0x000fca00078e00ff */
[----:B------:R-:W-:Y:S02]  /*02c0*/  FSEL R7, R4, 1, P6 ;  /* 0x3f80000004077808 */ /* 0x000fe40003000000 */
[----:B-1----:R-:W-:Y:S01]  /*02d0*/  FSETP.GT.AND P4, PT, R24, 8.50705917302346158658e+37, PT ;  /* 0x7e8000001800780b */ /* 0x002fe20003f84000 */
[----:B------:R-:W-:Y:S01]  /*02e0*/  @P6 FMUL R29, R29, 0.25 ;  /* 0x3e8000001d1d6820 */ /* 0x000fe20000400000 */
[----:B0-----:R-:W-:-:S03]  /*02f0*/  FSETP.GT.AND P6, PT, R25, 8.50705917302346158658e+37, PT ;  /* 0x7e8000001900780b */ /* 0x001fc60003fc4000 */
[----:B------:R-:W-:Y:S01]  /*0300*/  @!P3 FMUL R29, R29, 16777216 ;  /* 0x4b8000001d1db820 */ /* 0x000fe20000400000 */
[----:B------:R-:W-:Y:S01]  /*0310*/  @!P3 FMUL R7, R7, 16777216 ;  /* 0x4b8000000707b820 */ /* 0x000fe20000400000 */
[C---:B------:R-:W-:Y:S02]  /*0320*/  FSETP.GEU.AND P5, PT, R24.reuse, 1.175494350822287508e-38, PT ;  /* 0x008000001800780b */ /* 0x040fe40003fae000 */
[C---:B------:R-:W-:Y:S01]  /*0330*/  FSETP.GEU.AND P3, PT, R25.reuse, 1.175494350822287508e-38, PT ;  /* 0x008000001900780b */ /* 0x040fe20003f6e000 */
[----:B-----5:R0:W1:Y:S03]  /*0340*/  MUFU.RCP R22, R29 ;  /* 0x0000001d00167308 */ /* 0x0200660000001000 */
[----:B------:R-:W-:Y:S02]  /*0350*/  @P4 FMUL R24, R24, 0.25 ;  /* 0x3e80000018184820 */ /* 0x000fe40000400000 */
[----:B------:R-:W-:Y:S01]  /*0360*/  @P6 FMUL R25, R25, 0.25 ;  /* 0x3e80000019196820 */ /* 0x000fe20000400000 */
[----:B---3--:R-:W-:Y:S01]  /*0370*/  FADD R5, -R15, R19 ;  /* 0x000000130f057221 */ /* 0x008fe20000000100 */
[----:B0-----:R-:W0:Y:S03]  /*0380*/  LDC.64 R28, c[0x0][0x230] ;  /* 0x00008c00ff1c7b82 */ /* 0x001e260000000a00 */
[----:B------:R-:W-:-:S02]  /*0390*/  @!P5 FMUL R24, R24, 16777216 ;  /* 0x4b8000001818d820 */ /* 0x000fc40000400000 */
[----:B------:R-:W-:Y:S01]  /*03a0*/  @!P3 FMUL R25, R25, 16777216 ;  /* 0x4b8000001919b820 */ /* 0x000fe20000400000 */
[----:B----4-:R-:W-:-:S03]  /*03b0*/  FADD R19, -R14, R10 ;  /* 0x0000000a0e137221 */ /* 0x010fc60000000100 */
[----:B------:R-:W2:Y:S01]  /*03c0*/  MUFU.RCP R10, R25 ;  /* 0x00000019000a7308 */ /* 0x000ea20000001000 */
[C---:B------:R-:W-:Y:S01]  /*03d0*/  FADD R9, -R13.reuse, R9 ;  /* 0x000000090d097221 */ /* 0x040fe20000000100 */
[----:B------:R-:W-:Y:S01]  /*03e0*/  FADD R17, -R13, R17 ;  /* 0x000000110d117221 */ /* 0x000fe20000000100 */
[----:B------:R-:W-:Y:S01]  /*03f0*/  FADD R18, -R14, R18 ;  /* 0x000000120e127221 */ /* 0x000fe20000000100 */
[----:B------:R-:W-:-:S04]  /*0400*/  FSEL R13, R4, 1, P6 ;  /* 0x3f800000040d7808 */ /* 0x000fc80003000000 */
[----:B------:R-:W3:Y:S01]  /*0410*/  MUFU.RCP R24, R24 ;  /* 0x0000001800187308 */ /* 0x000ee20000001000 */
[----:B-1----:R-:W-:Y:S01]  /*0420*/  FMUL R14, R22, R7 ;  /* 0x00000007160e7220 */ /* 0x002fe20000400000 */
[----:B------:R-:W-:Y:S01]  /*0430*/  FSEL R7, R4, 1, P4 ;  /* 0x3f80000004077808 */ /* 0x000fe20002000000 */
[----:B------:R-:W-:Y:S01]  /*0440*/  @!P3 FMUL R13, R13, 16777216 ;  /* 0x4b8000000d0db820 */ /* 0x000fe20000400000 */
[----:B------:R-:W-:-:S03]  /*0450*/  FADD R11, -R15, R11 ;  /* 0x0000000b0f0b7221 */ /* 0x000fc60000000100 */
[----:B------:R-:W-:Y:S01]  /*0460*/  @!P5 FMUL R7, R7, 16777216 ;  /* 0x4b8000000707d820 */ /* 0x000fe20000400000 */
[----:B--2---:R-:W-:Y:S01]  /*0470*/  FMUL R10, R10, R13 ;  /* 0x0000000d0a0a7220 */ /* 0x004fe20000400000 */
[C---:B------:R-:W-:Y:S01]  /*0480*/  FADD R23, -R12.reuse, R16 ;  /* 0x000000100c177221 */ /* 0x040fe20000000100 */
[----:B------:R-:W-:Y:S01]  /*0490*/  FADD R22, -R12, R8 ;  /* 0x000000080c167221 */ /* 0x000fe20000000100 */
[----:B------:R-:W-:Y:S01]  /*04a0*/  FMUL R16, R14, R9 ;  /* 0x000000090e107220 */ /* 0x000fe20000400000 */
[----:B------:R-:W-:Y:S01]  /*04b0*/  FMUL R5, R10, R5 ;  /* 0x000000050a057220 */ /* 0x000fe20000400000 */
[----:B---3--:R-:W-:Y:S01]  /*04c0*/  FMUL R24, R24, R7 ;  /* 0x0000000718187220 */ /* 0x008fe20000400000 */
[----:B------:R-:W-:Y:S01]  /*04d0*/  FMUL R7, R14, R17 ;  /* 0x000000110e077220 */ /* 0x000fe20000400000 */
[----:B------:R-:W-:Y:S01]  /*04e0*/  FMUL R17, R10, R11 ;  /* 0x0000000b0a117220 */ /* 0x000fe20000400000 */
[----:B------:R-:W-:Y:S02]  /*04f0*/  CS2R R12, SRZ ;  /* 0x00000000000c7805 */ /* 0x000fe4000001ff00 */
[----:B------:R-:W-:-:S02]  /*0500*/  CS2R R14, SRZ ;  /* 0x00000000000e7805 */ /* 0x000fc4000001ff00 */
[----:B------:R-:W-:Y:S02]  /*0510*/  CS2R R8, SRZ ;  /* 0x0000000000087805 */ /* 0x000fe4000001ff00 */
[----:B------:R-:W-:Y:S01]  /*0520*/  CS2R R10, SRZ ;  /* 0x00000000000a7805 */ /* 0x000fe2000001ff00 */
[----:B0-----:R-:W-:Y:S01]  /*0530*/  IMAD.WIDE R28, R3, 0x4, R28 ;  /* 0x00000004031c7825 */ /* 0x001fe200078e021c */
[----:B------:R0:W2:Y:S04]  /*0540*/  @!P2 LDG.E.EL.128 R12, desc[UR6][R26.64] ;  /* 0x000000061a0ca981 */ /* 0x0000a8000c2e1d00 */
[----:B------:R1:W2:Y:S01]  /*0550*/  @!P2 LDG.E.EL.128 R8, desc[UR6][R28.64] ;  /* 0x000000061c08a981 */ /* 0x0002a2000c2e1d00 */
[----:B------:R-:W-:-:S04]  /*0560*/  FADD R6, R6, 9.9999997473787516356e-06 ;  /* 0x3727c5ac06067421 */ /* 0x000fc80000000000 */
[----:B------:R-:W3:Y:S01]  /*0570*/  MUFU.SQRT R25, R6 ;  /* 0x0000000600197308 */ /* 0x000ee20000002000 */
[----:B0-----:R-:W1:Y:S01]  /*0580*/  LDC.64 R26, c[0x0][0x238] ;  /* 0x00008e00ff1a7b82 */ /* 0x001e620000000a00 */
[C---:B---3--:R-:W-:Y:S02]  /*0590*/  FSETP.GT.AND P2, PT, R25.reuse, 8.50705917302346158658e+37, PT ;  /* 0x7e8000001900780b */ /* 0x048fe40003f44000 */
[----:B------:R-:W-:-:S11]  /*05a0*/  FSETP.GEU.AND P3, PT, R25, 1.175494350822287508e-38, PT ;  /* 0x008000001900780b */ /* 0x000fd60003f6e000 */
[----:B------:R-:W-:-:S04]  /*05b0*/  @P2 FMUL R25, R25, 0.25 ;  /* 0x3e80000019192820 */ /* 0x000fc80000400000 */
[----:B------:R-:W-:-:S04]  /*05c0*/  @!P3 FMUL R25, R25, 16777216 ;  /* 0x4b8000001919b820 */ /* 0x000fc80000400000 */
[----:B------:R2:W0:Y:S01]  /*05d0*/  MUFU.RCP R6, R25 ;  /* 0x0000001900067308 */ /* 0x0004220000001000 */
[----:B------:R-:W-:-:S05]  /*05e0*/  FSEL R4, R4, 1, P2 ;  /* 0x3f80000004047808 */ /* 0x000fca0001000000 */
[----:B------:R-:W-:Y:S01]  /*05f0*/  @!P3 FMUL R4, R4, 16777216 ;  /* 0x4b8000000404b820 */ /* 0x000fe20000400000 */
[----:B-1----:R-:W-:-:S04]  /*0600*/  IMAD.WIDE R28, R21, 0x4, R26 ;  /* 0x00000004151c7825 */ /* 0x002fc800078e021a */
[----:B------:R-:W-:-:S04]  /*0610*/  IMAD.WIDE R20, R20, 0x4, R26 ;  /* 0x0000000414147825 */ /* 0x000fc800078e021a */
[-CC-:B--2---:R-:W-:Y:S01]  /*0620*/  FFMA R25, R5, R15.reuse, R11.reuse ;  /* 0x0000000f05197223 */ /* 0x184fe2000000000b */
[----:B------:R-:W-:Y:S01]  /*0630*/  FFMA R11, R17, R15, R11 ;  /* 0x0000000f110b7223 */ /* 0x000fe2000000000b */
[----:B0-----:R-:W-:Y:S01]  /*0640*/  FMUL R17, R6, R4 ;  /* 0x0000000406117220 */ /* 0x001fe20000400000 */
[-CC-:B------:R-:W-:Y:S01]  /*0650*/  FFMA R15, R7, R13.reuse, R9.reuse ;  /* 0x0000000d070f7223 */ /* 0x180fe20000000009 */
[----:B------:R-:W-:Y:S02]  /*0660*/  CS2R R4, SRZ ;  /* 0x0000000000047805 */ /* 0x000fe4000001ff00 */
[----:B------:R-:W-:Y:S01]  /*0670*/  CS2R R6, SRZ ;  /* 0x0000000000067805 */ /* 0x000fe2000001ff00 */
[----:B------:R-:W-:Y:S01]  /*0680*/  FFMA R9, R16, R13, R9 ;  /* 0x0000000d10097223 */ /* 0x000fe20000000009 */
[----:B------:R-:W-:-:S04]  /*0690*/  FMUL R13, R17, R19 ;  /* 0x00000013110d7220 */ /* 0x000fc80000400000 */
[----:B------:R0:W2:Y:S02]  /*06a0*/  @P1 LDG.E.EL.128 R4, desc[UR6][R28.64] ;  /* 0x000000061c041981 */ /* 0x0000a4000c2e1d00 */
[----:B0-----:R-:W-:Y:S01]  /*06b0*/  FMUL R29, R17, R18 ;  /* 0x00000012111d7220 */ /* 0x001fe20000400000 */
[----:B------:R-:W-:Y:S02]  /*06c0*/  CS2R R16, SRZ ;  /* 0x0000000000107805 */ /* 0x000fe4000001ff00 */
[----:B------:R-:W-:-:S06]  /*06d0*/  CS2R R18, SRZ ;  /* 0x0000000000127805 */ /* 0x000fcc000001ff00 */
[----:B------:R0:W3:Y:S01]  /*06e0*/  @P0 LDG.E.EL.128 R16, desc[UR6][R20.64] ;  /* 0x0000000614100981 */ /* 0x0000e2000c2e1d00 */
[----:B------:R-:W1:Y:S01]  /*06f0*/  S2UR UR5, SR_CgaCtaId ;  /* 0x00000000000579c3 */ /* 0x000e620000008800 */
[----:B------:R-:W-:Y:S01]  /*0700*/  FMUL R27, R24, R22 ;  /* 0x00000016181b7220 */ /* 0x000fe20000400000 */
[----:B------:R-:W-:-:S03]  /*0710*/  FFMA R13, R13, R14, R10 ;  /* 0x0000000e0d0d7223 */ /* 0x000fc6000000000a */
[----:B------:R-:W-:Y:S01]  /*0720*/  FFMA R27, R27, R12, R8 ;  /* 0x0000000c1b1b7223 */ /* 0x000fe20000000008 */
[----:B------:R-:W-:Y:S01]  /*0730*/  FMUL R23, R24, R23 ;  /* 0x0000001718177220 */ /* 0x000fe20000400000 */
[----:B------:R-:W-:Y:S01]  /*0740*/  UMOV UR4, 0x400 ;  /* 0x0000040000047882 */ /* 0x000fe20000000000 */
[----:B------:R-:W-:Y:S02]  /*0750*/  FFMA R29, R29, R14, R10 ;  /* 0x0000000e1d1d7223 */ /* 0x000fe4000000000a */
[----:B------:R-:W-:Y:S01]  /*0760*/  FFMA R23, R23, R12, R8 ;  /* 0x0000000c17177223 */ /* 0x000fe20000000008 */
[----:B-1----:R-:W-:Y:S01]  /*0770*/  UPRMT UR4, UR5, 0x654, UR4 ;  /* 0x0000065405047896 */ /* 0x002fe20008000004 */
[----:B------:R-:W-:-:S05]  /*0780*/  IMAD.SHL.U32 R10, R0, 0x4, RZ ;  /* 0x00000004000a7824 */ /* 0x000fca00078e00ff */
[----:B------:R-:W-:Y:S02]  /*0790*/  LOP3.LUT R8, R10, 0x1fc, RZ, 0xc0, !PT ;  /* 0x000001fc0a087812 */ /* 0x000fe400078ec0ff */
[C---:B--2---:R-:W-:Y:S01]  /*07a0*/  FSETP.GEU.AND P3, PT, R27.reuse, -R4, PT ;  /* 0x800000041b00720b */ /* 0x044fe20003f6e000 */
[----:B------:R-:W-:Y:S01]  /*07b0*/  FADD R4, R27, R4 ;  /* 0x000000041b047221 */ /* 0x000fe20000000000 */
[C---:B------:R-:W-:Y:S01]  /*07c0*/  FSETP.GEU.AND P2, PT, R9.reuse, -R5, PT ;  /* 0x800000050900720b */ /* 0x040fe20003f4e000 */
[----:B------:R-:W-:Y:S01]  /*07d0*/  FADD R5, R9, R5 ;  /* 0x0000000509057221 */ /* 0x000fe20000000000 */
[C---:B------:R-:W-:Y:S01]  /*07e0*/  FSETP.GEU.AND P1, PT, R13.reuse, -R6, PT ;  /* 0x800000060d00720b */ /* 0x040fe20003f2e000 */
[----:B------:R-:W-:Y:S01]  /*07f0*/  FADD R6, R13, R6 ;  /* 0x000000060d067221 */ /* 0x000fe20000000000 */
[C---:B------:R-:W-:Y:S01]  /*0800*/  FSETP.GEU.AND P0, PT, R11.reuse, -R7, PT ;  /* 0x800000070b00720b */ /* 0x040fe20003f0e000 */
[----:B------:R-:W-:Y:S01]  /*0810*/  FADD R7, R11, R7 ;  /* 0x000000070b077221 */ /* 0x000fe20000000000 */
[----:B------:R-:W-:-:S02]  /*0820*/  LOP3.LUT R9, R0, 0x7f, RZ, 0xc0, !PT ;  /* 0x0000007f00097812 */ /* 0x000fc400078ec0ff */
[----:B------:R-:W-:Y:S02]  /*0830*/  FSEL R4, R4, RZ, P3 ;  /* 0x000000ff04047208 */ /* 0x000fe40001800000 */
[----:B------:R-:W-:Y:S02]  /*0840*/  FSEL R14, R5, RZ, P2 ;  /* 0x000000ff050e7208 */ /* 0x000fe40001000000 */
[----:B------:R-:W-:Y:S02]  /*0850*/  FSEL R6, R6, RZ, P1 ;  /* 0x000000ff06067208 */ /* 0x000fe40000800000 */
[----:B0-----:R-:W-:Y:S02]  /*0860*/  FSEL R20, R7, RZ, P0 ;  /* 0x000000ff07147208 */ /* 0x001fe40000000000 */
[----:B------:R-:W-:Y:S02]  /*0870*/  LEA R9, R9, UR4, 0x2 ;  /* 0x0000000409097c11 */ /* 0x000fe4000f8e10ff */
[C---:B---3--:R-:W-:Y:S01]  /*0880*/  FSETP.GEU.AND P3, PT, R23.reuse, -R16, PT ;  /* 0x800000101700720b */ /* 0x048fe20003f6e000 */
[----:B------:R-:W-:Y:S01]  /*0890*/  FADD R16, R23, R16 ;  /* 0x0000001017107221 */ /* 0x000fe20000000000 */
[C---:B------:R-:W-:Y:S01]  /*08a0*/  FSETP.GEU.AND P2, PT, R15.reuse, -R17, PT ;  /* 0x800000110f00720b */ /* 0x040fe20003f4e000 */
[----:B------:R-:W-:Y:S01]  /*08b0*/  FADD R15, R15, R17 ;  /* 0x000000110f0f7221 */ /* 0x000fe20000000000 */
[C---:B------:R-:W-:Y:S01]  /*08c0*/  FSETP.GEU.AND P1, PT, R29.reuse, -R18, PT ;  /* 0x800000121d00720b */ /* 0x040fe20003f2e000 */
[----:B------:R-:W-:Y:S01]  /*08d0*/  FADD R18, R29, R18 ;  /* 0x000000121d127221 */ /* 0x000fe20000000000 */
[C---:B------:R-:W-:Y:S01]  /*08e0*/  FSETP.GEU.AND P0, PT, R25.reuse, -R19, PT ;  /* 0x800000131900720b */ /* 0x040fe20003f0e000 */
[----:B------:R-:W-:Y:S01]  /*08f0*/  FADD R19, R25, R19 ;  /* 0x0000001319137221 */ /* 0x000fe20000000000 */
[----:B------:R0:W-:Y:S01]  /*0900*/  STS [R9+0x410], R14 ;  /* 0x0004100e09007388 */ /* 0x0001e20000000800 */
[----:B------:R-:W-:-:S02]  /*0910*/  FSEL R16, R16, RZ, P3 ;  /* 0x000000ff10107208 */ /* 0x000fc40001800000 */
[----:B------:R-:W-:Y:S02]  /*0920*/  FSEL R12, R15, RZ, P2 ;  /* 0x000000ff0f0c7208 */ /* 0x000fe40001000000 */
[----:B------:R-:W-:Y:S02]  /*0930*/  FSEL R18, R18, RZ, P1 ;  /* 0x000000ff12127208 */ /* 0x000fe40000800000 */
[----:B0-----:R-:W-:Y:S01]  /*0940*/  FSEL R14, R19, RZ, P0 ;  /* 0x000000ff130e7208 */ /* 0x001fe20000000000 */
[----:B------:R-:W-:Y:S04]  /*0950*/  STS [R9], R4 ;  /* 0x0000000409007388 */ /* 0x000fe80000000800 */
[----:B------:R-:W-:Y:S04]  /*0960*/  STS [R9+0x820], R6 ;  /* 0x0008200609007388 */ /* 0x000fe80000000800 */
[----:B------:R-:W-:Y:S04]  /*0970*/  STS [R9+0xc30], R20 ;  /* 0x000c301409007388 */ /* 0x000fe80000000800 */
[----:B------:R-:W-:Y:S04]  /*0980*/  STS [R9+0x200], R16 ;  /* 0x0002001009007388 */ /* 0x000fe80000000800 */
[----:B------:R-:W-:Y:S04]  /*0990*/  STS [R9+0x610], R12 ;  /* 0x0006100c09007388 */ /* 0x000fe80000000800 */
[----:B------:R-:W-:Y:S04]  /*09a0*/  STS [R9+0xa20], R18 ;  /* 0x000a201209007388 */ /* 0x000fe80000000800 */
[----:B------:R0:W-:Y:S01]  /*09b0*/  STS [R9+0xe30], R14 ;  /* 0x000e300e09007388 */ /* 0x0001e20000000800 */
[----:B------:R-:W-:-:S04]  /*09c0*/  SHF.R.U32.HI R5, RZ, 0x2, R0 ;  /* 0x00000002ff057819 */ /* 0x000fc80000011600 */
[----:B------:R-:W-:-:S05]  /*09d0*/  LOP3.LUT R5, R5, 0x10, RZ, 0xc0, !PT ;  /* 0x0000001005057812 */ /* 0x000fca00078ec0ff */
[----:B------:R-:W-:-:S04]  /*09e0*/  VIADD R5, R5, UR4 ;  /* 0x0000000405057c36 */ /* 0x000fc80008000000 */
[----:B------:R-:W-:Y:S01]  /*09f0*/  IMAD R5, R8, 0x4, R5 ;  /* 0x0000000408057824 */ /* 0x000fe200078e0205 */
[----:B------:R-:W-:Y:S01]  /*0a00*/  BAR.SYNC.DEFER_BLOCKING 0x0 ;  /* 0x0000000000007b1d */ /* 0x000fe20000010000 */
[----:B------:R-:W-:-:S04]  /*0a10*/  LOP3.LUT R11, R10, 0xfc, RZ, 0xc0, !PT ;  /* 0x000000fc0a0b7812 */ /* 0x000fc800078ec0ff */
[----:B------:R-:W-:-:S03]  /*0a20*/  PRMT R2, R11, 0x6540, R2 ;  /* 0x000065400b027816 */ /* 0x000fc60000000002 */
[----:B------:R-:W1:Y:S01]  /*0a30*/  LDC.64 R10, c[0x0][0x240] ;  /* 0x00009000ff0a7b82 */ /* 0x000e620000000a00 */
[----:B------:R-:W-:Y:S02]  /*0a40*/  SHF.R.S32.HI R13, RZ, 0x1f, R2 ;  /* 0x0000001fff0d7819 */ /* 0x000fe40000011402 */
[----:B------:R-:W-:Y:S01]  /*0a50*/  SHF.R.U32.HI R0, RZ, 0x6, R0 ;  /* 0x00000006ff007819 */ /* 0x000fe20000011600 */
[----:B------:R-:W2:Y:S01]  /*0a60*/  LDS.128 R4, [R5] ;  /* 0x0000000005047984 */ /* 0x000ea20000000c00 */
[-C--:B------:R-:W-:Y:S02]  /*0a70*/  LEA.HI R13, R13, R2.reuse, RZ, 0x6 ;  /* 0x000000020d0d7211 */ /* 0x080fe400078f30ff */
[----:B------:R-:W-:Y:S02]  /*0a80*/  SHF.R.S32.HI R15, RZ, 0x1f, R2 ;  /* 0x0000001fff0f7819 */ /* 0x000fe40000011402 */
[----:B------:R-:W-:Y:S01]  /*0a90*/  SGXT.U32 R0, R0, 0x1 ;  /* 0x000000010000781a */ /* 0x000fe20000000000 */
[----:B------:R-:W-:Y:S01]  /*0aa0*/  IMAD.SHL.U32 R13, R13, 0x200, RZ ;  /* 0x000002000d0d7824 */ /* 0x000fe200078e00ff */
[----:B------:R-:W-:-:S02]  /*0ab0*/  LEA.HI R15, R15, R2, RZ, 0x6 ;  /* 0x000000020f0f7211 */ /* 0x000fc400078f30ff */
[----:B------:R-:W-:Y:S02]  /*0ac0*/  LOP3.LUT R0, R0, R3, RZ, 0xfc, !PT ;  /* 0x0000000300007212 */ /* 0x000fe400078efcff */
[----:B------:R-:W-:Y:S02]  /*0ad0*/  LOP3.LUT R3, R8, 0x200, RZ, 0xfc, !PT ;  /* 0x0000020008037812 */ /* 0x000fe400078efcff */
[----:B------:R-:W-:Y:S02]  /*0ae0*/  LOP3.LUT R15, R15, 0xffffffc0, RZ, 0xc0, !PT ;  /* 0xffffffc00f0f7812 */ /* 0x000fe400078ec0ff */
[----:B------:R-:W-:Y:S02]  /*0af0*/  LOP3.LUT R13, R13, 0xffff8000, RZ, 0xc0, !PT ;  /* 0xffff80000d0d7812 */ /* 0x000fe400078ec0ff */
[----:B------:R-:W-:Y:S02]  /*0b00*/  ISETP.GE.AND P0, PT, R2, 0x100, PT ;  /* 0x000001000200780c */ /* 0x000fe40003f06270 */
[----:B0-----:R-:W-:-:S02]  /*0b10*/  LOP3.LUT R9, R0, 0x2, RZ, 0xfc, !PT ;  /* 0x0000000200097812 */ /* 0x001fc400078efcff */
[----:B------:R-:W-:Y:S02]  /*0b20*/  SHF.R.U32.HI R3, RZ, 0x4, R3 ;  /* 0x00000004ff037819 */ /* 0x000fe40000011603 */
[----:B------:R-:W-:Y:S02]  /*0b30*/  IADD3 R13, R13, R2, -R15 ;  /* 0x000000020d0d7210 */ /* 0x000fe40007ffe80f */
[C---:B------:R-:W-:Y:S02]  /*0b40*/  ISETP.LT.AND P1, PT, R0.reuse, 0x200, !P0 ;  /* 0x000002000000780c */ /* 0x040fe40004721270 */
[----:B------:R-:W-:Y:S02]  /*0b50*/  ISETP.LT.AND P0, PT, R9, 0x200, !P0 ;  /* 0x000002000900780c */ /* 0x000fe40004701270 */
[----:B------:R-:W-:Y:S01]  /*0b60*/  LOP3.LUT R2, R3, 0x30, RZ, 0xc0, !PT ;  /* 0x0000003003027812 */ /* 0x000fe200078ec0ff */
[----:B------:R-:W-:-:S04]  /*0b70*/  IMAD R3, R0, 0x40, R13 ;  /* 0x0000004000037824 */ /* 0x000fc800078e020d */
[----:B------:R-:W-:Y:S02]  /*0b80*/  VIADD R15, R2, UR4 ;  /* 0x00000004020f7c36 */ /* 0x000fe40008000000 */
[----:B-1----:R-:W-:-:S05]  /*0b90*/  IMAD.WIDE R2, R3, 0x4, R10 ;  /* 0x0000000403027825 */ /* 0x002fca00078e020a */
[----:B--2---:R0:W-:Y:S01]  /*0ba0*/  @P1 STG.E.128 desc[UR6][R2.64], R4 ;  /* 0x0000000402001986 */ /* 0x0041e2000c101d06 */
[----:B------:R-:W-:Y:S01]  /*0bb0*/  IMAD R15, R8, 0x4, R15 ;  /* 0x00000004080f7824 */ /* 0x000fe200078e020f */
[----:B0-----:R-:W-:Y:S06]  /*0bc0*/  @!P0 EXIT ;  /* 0x000000000000894d */ /* 0x001fec0003800000 */
[----:B0-----:R-:W0:Y:S01]  /*0bd0*/  LDS.128 R4, [R15+0x800] ;  /* 0x000800000f047984 */ /* 0x001e220000000c00 */
[----:B------:R-:W-:-:S04]  /*0be0*/  IMAD R9, R9, 0x40, R13 ;  /* 0x0000004009097824 */ /* 0x000fc800078e020d */
[----:B------:R-:W-:-:S05]  /*0bf0*/  IMAD.WIDE R10, R9, 0x4, R10 ;  /* 0x00000004090a7825 */ /* 0x000fca00078e020a */
[----:B0-----:R-:W-:Y:S01]  /*0c00*/  STG.E.128 desc[UR6][R10.64], R4 ;  /* 0x000000040a007986 */ /* 0x001fe2000c101d06 */
[----:B------:R-:W-:Y:S05]  /*0c10*/  EXIT ;  /* 0x000000000000794d */ /* 0x000fea0003800000 */
.L_x_0:
[----:B------:R-:W-:-:S00]  /*0c20*/  BRA `(.L_x_0) ;  /* 0xfffffffc00fc7947 */ /* 0x000fc0000383ffff */
[----:B------:R-:W-:-:S00]  /*0c30*/  NOP ;  /* 0x0000000000007918 */ /* 0x000fc00000000000 */
        /* <DEDUP_REMOVED lines=12> */
.L_x_1:


//--------------------- .nv.global.init           --------------------------
	.section	.nv.global.init,"aw",@progbits
.nv.global.init:
	.type		_$_str,@object
	.size		_$_str,(_$_str_$_2 - _$_str)
_$_str:
        /*0000*/ 	.byte	0x5f, 0x5f, 0x43, 0x55, 0x44, 0x41, 0x5f, 0x46, 0x54, 0x5a, 0x00
	.type		_$_str_$_2,@object
	.size		_$_str_$_2,(.L_1 - _$_str_$_2)
_$_str_$_2:
        /*000b*/ 	.byte	0x5f, 0x5f, 0x43, 0x55, 0x44, 0x41, 0x5f, 0x50, 0x52, 0x45, 0x43, 0x5f, 0x53, 0x51, 0x52, 0x54
        /*001b*/ 	.byte	0x00
.L_1:


//--------------------- .nv.shared.triton_poi_fused__native_batch_norm_legit_no_training_add_relu_17 --------------------------
	.section	.nv.shared.triton_poi_fused__native_batch_norm_legit_no_training_add_relu_17,"aw",@nobits
	.sectionflags	@""
	.align	16
	.zero		1024


//--------------------- .nv.constant0.triton_poi_fused__native_batch_norm_legit_no_training_add_relu_17 --------------------------
	.section	.nv.constant0.triton_poi_fused__native_batch_norm_legit_no_training_add_relu_17,"a",@progbits
	.sectionflags	@""
	.align	4
.nv.constant0.triton_poi_fused__native_batch_norm_legit_no_training_add_relu_17:
	.zero		592
